//
// Generated by NVIDIA NVVM Compiler
//
// Compiler Build ID: CL-36424714
// Cuda compilation tools, release 13.0, V13.0.88
// Based on NVVM 20.0.0
//

.version 9.0
.target sm_100
.address_size 64

	// .globl	_Z10write_readImimEvP6BucketIT_T0_T1_EiiS2_
.global .align 1 .b8 _ZN30_INTERNAL_42d317cb_4_k_cu_main4cuda3std3__432_GLOBAL__N__42d317cb_4_k_cu_main6ignoreE[1];
.global .align 1 .b8 _ZN30_INTERNAL_42d317cb_4_k_cu_main4cuda3std3__45__cpo5beginE[1];
.global .align 1 .b8 _ZN30_INTERNAL_42d317cb_4_k_cu_main4cuda3std3__45__cpo3endE[1];
.global .align 1 .b8 _ZN30_INTERNAL_42d317cb_4_k_cu_main4cuda3std3__45__cpo6cbeginE[1];
.global .align 1 .b8 _ZN30_INTERNAL_42d317cb_4_k_cu_main4cuda3std3__45__cpo4cendE[1];
.global .align 1 .b8 _ZN30_INTERNAL_42d317cb_4_k_cu_main4cuda3std3__45__cpo6rbeginE[1];
.global .align 1 .b8 _ZN30_INTERNAL_42d317cb_4_k_cu_main4cuda3std3__45__cpo4rendE[1];
.global .align 1 .b8 _ZN30_INTERNAL_42d317cb_4_k_cu_main4cuda3std3__45__cpo7crbeginE[1];
.global .align 1 .b8 _ZN30_INTERNAL_42d317cb_4_k_cu_main4cuda3std3__45__cpo5crendE[1];
.global .align 1 .b8 _ZN30_INTERNAL_42d317cb_4_k_cu_main4cuda3std3__419piecewise_constructE[1];
.global .align 1 .b8 _ZN30_INTERNAL_42d317cb_4_k_cu_main4cuda3std3__48in_placeE[1];
.global .align 1 .b8 _ZN30_INTERNAL_42d317cb_4_k_cu_main4cuda3std3__420unreachable_sentinelE[1];
.global .align 1 .b8 _ZN30_INTERNAL_42d317cb_4_k_cu_main4cuda3std3__47nulloptE[1];
.global .align 1 .b8 _ZN30_INTERNAL_42d317cb_4_k_cu_main4cuda3std3__48unexpectE[1];
.global .align 1 .b8 _ZN30_INTERNAL_42d317cb_4_k_cu_main4cuda3std6ranges3__45__cpo4swapE[1];
.global .align 1 .b8 _ZN30_INTERNAL_42d317cb_4_k_cu_main4cuda3std6ranges3__45__cpo9iter_moveE[1];
.global .align 1 .b8 _ZN30_INTERNAL_42d317cb_4_k_cu_main4cuda3std6ranges3__45__cpo7advanceE[1];
.global .align 1 .b8 _ZN30_INTERNAL_42d317cb_4_k_cu_main4cuda3std6ranges3__45__cpo5beginE[1];
.global .align 1 .b8 _ZN30_INTERNAL_42d317cb_4_k_cu_main4cuda3std6ranges3__45__cpo3endE[1];
.global .align 1 .b8 _ZN30_INTERNAL_42d317cb_4_k_cu_main4cuda3std6ranges3__45__cpo6cbeginE[1];
.global .align 1 .b8 _ZN30_INTERNAL_42d317cb_4_k_cu_main4cuda3std6ranges3__45__cpo4cendE[1];
.global .align 1 .b8 _ZN30_INTERNAL_42d317cb_4_k_cu_main4cuda3std6ranges3__45__cpo9iter_swapE[1];
.global .align 1 .b8 _ZN30_INTERNAL_42d317cb_4_k_cu_main4cuda3std6ranges3__45__cpo4nextE[1];
.global .align 1 .b8 _ZN30_INTERNAL_42d317cb_4_k_cu_main4cuda3std6ranges3__45__cpo4prevE[1];
.global .align 1 .b8 _ZN30_INTERNAL_42d317cb_4_k_cu_main4cuda3std6ranges3__45__cpo4dataE[1];
.global .align 1 .b8 _ZN30_INTERNAL_42d317cb_4_k_cu_main4cuda3std6ranges3__45__cpo5cdataE[1];
.global .align 1 .b8 _ZN30_INTERNAL_42d317cb_4_k_cu_main4cuda3std6ranges3__45__cpo4sizeE[1];
.global .align 1 .b8 _ZN30_INTERNAL_42d317cb_4_k_cu_main4cuda3std6ranges3__45__cpo5ssizeE[1];
.global .align 1 .b8 _ZN30_INTERNAL_42d317cb_4_k_cu_main4cuda3std6ranges3__45__cpo8distanceE[1];
.global .align 1 .b8 _ZN30_INTERNAL_42d317cb_4_k_cu_main6thrust24THRUST_300001_SM_1000_NS8cuda_cub3parE[1];
.global .align 1 .b8 _ZN30_INTERNAL_42d317cb_4_k_cu_main6thrust24THRUST_300001_SM_1000_NS8cuda_cub10par_nosyncE[1];
.global .align 1 .b8 _ZN30_INTERNAL_42d317cb_4_k_cu_main6thrust24THRUST_300001_SM_1000_NS6system6detail10sequential3seqE[1];
.global .align 1 .b8 _ZN30_INTERNAL_42d317cb_4_k_cu_main6thrust24THRUST_300001_SM_1000_NS6system3cpp3parE[1];
.global .align 1 .b8 _ZN30_INTERNAL_42d317cb_4_k_cu_main6thrust24THRUST_300001_SM_1000_NS12placeholders2_1E[1];
.global .align 1 .b8 _ZN30_INTERNAL_42d317cb_4_k_cu_main6thrust24THRUST_300001_SM_1000_NS12placeholders2_2E[1];
.global .align 1 .b8 _ZN30_INTERNAL_42d317cb_4_k_cu_main6thrust24THRUST_300001_SM_1000_NS12placeholders2_3E[1];
.global .align 1 .b8 _ZN30_INTERNAL_42d317cb_4_k_cu_main6thrust24THRUST_300001_SM_1000_NS12placeholders2_4E[1];
.global .align 1 .b8 _ZN30_INTERNAL_42d317cb_4_k_cu_main6thrust24THRUST_300001_SM_1000_NS12placeholders2_5E[1];
.global .align 1 .b8 _ZN30_INTERNAL_42d317cb_4_k_cu_main6thrust24THRUST_300001_SM_1000_NS12placeholders2_6E[1];
.global .align 1 .b8 _ZN30_INTERNAL_42d317cb_4_k_cu_main6thrust24THRUST_300001_SM_1000_NS12placeholders2_7E[1];
.global .align 1 .b8 _ZN30_INTERNAL_42d317cb_4_k_cu_main6thrust24THRUST_300001_SM_1000_NS12placeholders2_8E[1];
.global .align 1 .b8 _ZN30_INTERNAL_42d317cb_4_k_cu_main6thrust24THRUST_300001_SM_1000_NS12placeholders2_9E[1];
.global .align 1 .b8 _ZN30_INTERNAL_42d317cb_4_k_cu_main6thrust24THRUST_300001_SM_1000_NS12placeholders3_10E[1];
.global .align 1 .b8 _ZN30_INTERNAL_42d317cb_4_k_cu_main6thrust24THRUST_300001_SM_1000_NS3seqE[1];
.global .align 1 .b8 _ZN30_INTERNAL_42d317cb_4_k_cu_main6thrust24THRUST_300001_SM_1000_NS6deviceE[1];

.visible .entry _Z10write_readImimEvP6BucketIT_T0_T1_EiiS2_(
	.param .u64 .ptr .align 1 _Z10write_readImimEvP6BucketIT_T0_T1_EiiS2__param_0,
	.param .u32 _Z10write_readImimEvP6BucketIT_T0_T1_EiiS2__param_1,
	.param .u32 _Z10write_readImimEvP6BucketIT_T0_T1_EiiS2__param_2,
	.param .u32 _Z10write_readImimEvP6BucketIT_T0_T1_EiiS2__param_3
)
{
	.reg .b32 	%r<4>;
	.reg .b64 	%rd<9>;

	ld.param.u64 	%rd1, [_Z10write_readImimEvP6BucketIT_T0_T1_EiiS2__param_0];
	ld.param.u32 	%r1, [_Z10write_readImimEvP6BucketIT_T0_T1_EiiS2__param_1];
	ld.param.u32 	%r2, [_Z10write_readImimEvP6BucketIT_T0_T1_EiiS2__param_2];
	ld.param.u32 	%r3, [_Z10write_readImimEvP6BucketIT_T0_T1_EiiS2__param_3];
	cvta.to.global.u64 	%rd2, %rd1;
	mul.wide.s32 	%rd3, %r1, 56;
	add.s64 	%rd4, %rd2, %rd3;
	ld.global.u64 	%rd5, [%rd4+24];
	cvta.to.global.u64 	%rd6, %rd5;
	mul.wide.s32 	%rd7, %r2, 64;
	add.s64 	%rd8, %rd6, %rd7;
	st.global.u32 	[%rd8], %r3;
	ret;

}
	// .globl	_ZN3cub18CUB_300001_SM_10006detail11EmptyKernelIvEEvv
.visible .entry _ZN3cub18CUB_300001_SM_10006detail11EmptyKernelIvEEvv()
{


	ret;

}


// ===== COMPILED SASS (sm_100) =====

	.target	sm_100

	.elftype	@"ET_EXEC"


//--------------------- .note.nv.tkinfo           --------------------------
	.section	.note.nv.tkinfo,"",@"SHT_NOTE"
	.sectionflags	@"SHF_NOTE_NV_TKINFO"
	.tkinfo
        /*0018*/ 	.word	0x00000002
        /*0030*/ 	.string	""
        /*0030*/ 	.string	"ptxas"
        /*0030*/ 	.string	"Cuda compilation tools, release 13.0, V13.0.88"
        /*0030*/ 	.string	"Build cuda_13.0.r13.0/compiler.36424714_0"
        /*0030*/ 	.string	"-arch sm_100 -m 64 "



//--------------------- .note.nv.cuinfo           --------------------------
	.section	.note.nv.cuinfo,"",@"SHT_NOTE"
	.sectionflags	@"SHF_NOTE_NV_CUINFO"
        /*0018*/ 	.short	0x0002
        /*001a*/ 	.short	0x0064
        /*001c*/ 	.short	0x0082
	.zero		2


//--------------------- .nv.info                  --------------------------
	.section	.nv.info,"",@"SHT_CUDA_INFO"
	.align	4


	//----- nvinfo : EIATTR_REGCOUNT
	.align		4
        /*0000*/ 	.byte	0x04, 0x2f
        /*0002*/ 	.short	(.L_46 - .L_45)
	.align		4
.L_45:
        /*0004*/ 	.word	index@(_Z10write_readImimEvP6BucketIT_T0_T1_EiiS2_)
        /*0008*/ 	.word	0x0000000a


	//----- nvinfo : EIATTR_FRAME_SIZE
	.align		4
.L_46:
        /*000c*/ 	.byte	0x04, 0x11
        /*000e*/ 	.short	(.L_48 - .L_47)
	.align		4
.L_47:
        /*0010*/ 	.word	index@(_Z10write_readImimEvP6BucketIT_T0_T1_EiiS2_)
        /*0014*/ 	.word	0x00000000


	//----- nvinfo : EIATTR_REGCOUNT
	.align		4
.L_48:
        /*0018*/ 	.byte	0x04, 0x2f
        /*001a*/ 	.short	(.L_50 - .L_49)
	.align		4
.L_49:
        /*001c*/ 	.word	index@(_ZN3cub18CUB_300001_SM_10006detail11EmptyKernelIvEEvv)
        /*0020*/ 	.word	0x00000004


	//----- nvinfo : EIATTR_FRAME_SIZE
	.align		4
.L_50:
        /*0024*/ 	.byte	0x04, 0x11
        /*0026*/ 	.short	(.L_52 - .L_51)
	.align		4
.L_51:
        /*0028*/ 	.word	index@(_ZN3cub18CUB_300001_SM_10006detail11EmptyKernelIvEEvv)
        /*002c*/ 	.word	0x00000000


	//----- nvinfo : EIATTR_MIN_STACK_SIZE
	.align		4
.L_52:
        /*0030*/ 	.byte	0x04, 0x12
        /*0032*/ 	.short	(.L_54 - .L_53)
	.align		4
.L_53:
        /*0034*/ 	.word	index@(_ZN3cub18CUB_300001_SM_10006detail11EmptyKernelIvEEvv)
        /*0038*/ 	.word	0x00000000


	//----- nvinfo : EIATTR_MIN_STACK_SIZE
	.align		4
.L_54:
        /*003c*/ 	.byte	0x04, 0x12
        /*003e*/ 	.short	(.L_56 - .L_55)
	.align		4
.L_55:
        /*0040*/ 	.word	index@(_Z10write_readImimEvP6BucketIT_T0_T1_EiiS2_)
        /*0044*/ 	.word	0x00000000
.L_56:


//--------------------- .nv.compat                --------------------------
	.section	.nv.compat,"",@"SHT_CUDA_COMPAT_INFO"
	.align	4
        /*0000*/ 	.byte	0x02, 0x09, 0x00, 0x00, 0x02, 0x02, 0x01, 0x00, 0x02, 0x05, 0x05, 0x00, 0x03, 0x07, 0x01, 0x01
        /*0010*/ 	.byte	0x02, 0x03, 0x00, 0x00, 0x02, 0x06, 0x01, 0x00, 0x04, 0x0b, 0x08, 0x00, 0x09, 0x00, 0x00, 0x00
        /*0020*/ 	.byte	0x00, 0x00, 0x00, 0x00


//--------------------- .nv.info._ZN3cub18CUB_300001_SM_10006detail11EmptyKernelIvEEvv --------------------------
	.section	.nv.info._ZN3cub18CUB_300001_SM_10006detail11EmptyKernelIvEEvv,"",@"SHT_CUDA_INFO"
	.sectionflags	@""
	.align	4


	//----- nvinfo : EIATTR_CUDA_API_VERSION
	.align		4
        /*0000*/ 	.byte	0x04, 0x37
        /*0002*/ 	.short	(.L_58 - .L_57)
.L_57:
        /*0004*/ 	.word	0x00000082


	//----- nvinfo : EIATTR_SPARSE_MMA_MASK
	.align		4
.L_58:
        /*0008*/ 	.byte	0x03, 0x50
        /*000a*/ 	.short	0x0000


	//----- nvinfo : EIATTR_MAXREG_COUNT
	.align		4
        /*000c*/ 	.byte	0x03, 0x1b
        /*000e*/ 	.short	0x00ff


	//----- nvinfo : EIATTR_MERCURY_ISA_VERSION
	.align		4
        /*0010*/ 	.byte	0x03, 0x5f
        /*0012*/ 	.short	0x0101


	//----- nvinfo : EIATTR_VRC_CTA_INIT_COUNT
	.align		4
        /*0014*/ 	.byte	0x02, 0x4a
	.zero		1
	.zero		1


	//----- nvinfo : EIATTR_EXIT_INSTR_OFFSETS
	.align		4
        /*0018*/ 	.byte	0x04, 0x1c
        /*001a*/ 	.short	(.L_60 - .L_59)


	//   ....[0]....
.L_59:
        /*001c*/ 	.word	0x00000010


	//----- nvinfo : EIATTR_SW_WAR
	.align		4
.L_60:
        /*0020*/ 	.byte	0x04, 0x36
        /*0022*/ 	.short	(.L_62 - .L_61)
.L_61:
        /*0024*/ 	.word	0x00000008
.L_62:


//--------------------- .nv.info._Z10write_readImimEvP6BucketIT_T0_T1_EiiS2_ --------------------------
	.section	.nv.info._Z10write_readImimEvP6BucketIT_T0_T1_EiiS2_,"",@"SHT_CUDA_INFO"
	.sectionflags	@""
	.align	4


	//----- nvinfo : EIATTR_CUDA_API_VERSION
	.align		4
        /*0000*/ 	.byte	0x04, 0x37
        /*0002*/ 	.short	(.L_64 - .L_63)
.L_63:
        /*0004*/ 	.word	0x00000082


	//----- nvinfo : EIATTR_KPARAM_INFO
	.align		4
.L_64:
        /*0008*/ 	.byte	0x04, 0x17
        /*000a*/ 	.short	(.L_66 - .L_65)
.L_65:
        /*000c*/ 	.word	0x00000000
        /*0010*/ 	.short	0x0003
        /*0012*/ 	.short	0x0010
        /*0014*/ 	.byte	0x00, 0xf0, 0x11, 0x00


	//----- nvinfo : EIATTR_KPARAM_INFO
	.align		4
.L_66:
        /*0018*/ 	.byte	0x04, 0x17
        /*001a*/ 	.short	(.L_68 - .L_67)
.L_67:
        /*001c*/ 	.word	0x00000000
        /*0020*/ 	.short	0x0002
        /*0022*/ 	.short	0x000c
        /*0024*/ 	.byte	0x00, 0xf0, 0x11, 0x00


	//----- nvinfo : EIATTR_KPARAM_INFO
	.align		4
.L_68:
        /*0028*/ 	.byte	0x04, 0x17
        /*002a*/ 	.short	(.L_70 - .L_69)
.L_69:
        /*002c*/ 	.word	0x00000000
        /*0030*/ 	.short	0x0001
        /*0032*/ 	.short	0x0008
        /*0034*/ 	.byte	0x00, 0xf0, 0x11, 0x00


	//----- nvinfo : EIATTR_KPARAM_INFO
	.align		4
.L_70:
        /*0038*/ 	.byte	0x04, 0x17
        /*003a*/ 	.short	(.L_72 - .L_71)
.L_71:
        /*003c*/ 	.word	0x00000000
        /*0040*/ 	.short	0x0000
        /*0042*/ 	.short	0x0000
        /*0044*/ 	.byte	0x00, 0xf5, 0x21, 0x00


	//----- nvinfo : EIATTR_SPARSE_MMA_MASK
	.align		4
.L_72:
        /*0048*/ 	.byte	0x03, 0x50
        /*004a*/ 	.short	0x0000


	//----- nvinfo : EIATTR_MAXREG_COUNT
	.align		4
        /*004c*/ 	.byte	0x03, 0x1b
        /*004e*/ 	.short	0x00ff


	//----- nvinfo : EIATTR_MERCURY_ISA_VERSION
	.align		4
        /*0050*/ 	.byte	0x03, 0x5f
        /*0052*/ 	.short	0x0101


	//----- nvinfo : EIATTR_VRC_CTA_INIT_COUNT
	.align		4
        /*0054*/ 	.byte	0x02, 0x4a
	.zero		1
	.zero		1


	//----- nvinfo : EIATTR_EXIT_INSTR_OFFSETS
	.align		4
        /*0058*/ 	.byte	0x04, 0x1c
        /*005a*/ 	.short	(.L_74 - .L_73)


	//   ....[0]....
.L_73:
        /*005c*/ 	.word	0x00000090


	//----- nvinfo : EIATTR_CBANK_PARAM_SIZE
	.align		4
.L_74:
        /*0060*/ 	.byte	0x03, 0x19
        /*0062*/ 	.short	0x0014


	//----- nvinfo : EIATTR_PARAM_CBANK
	.align		4
        /*0064*/ 	.byte	0x04, 0x0a
        /*0066*/ 	.short	(.L_76 - .L_75)
	.align		4
.L_75:
        /*0068*/ 	.word	index@(.nv.constant0._Z10write_readImimEvP6BucketIT_T0_T1_EiiS2_)
        /*006c*/ 	.short	0x0380
        /*006e*/ 	.short	0x0014


	//----- nvinfo : EIATTR_SW_WAR
	.align		4
.L_76:
        /*0070*/ 	.byte	0x04, 0x36
        /*0072*/ 	.short	(.L_78 - .L_77)
.L_77:
        /*0074*/ 	.word	0x00000008
.L_78:


//--------------------- .nv.callgraph             --------------------------
	.section	.nv.callgraph,"",@"SHT_CUDA_CALLGRAPH"
	.align	4
	.sectionentsize	8
	.align		4
        /*0000*/ 	.word	0x00000000
	.align		4
        /*0004*/ 	.word	0xffffffff
	.align		4
        /*0008*/ 	.word	0x00000000
	.align		4
        /*000c*/ 	.word	0xfffffffe
	.align		4
        /*0010*/ 	.word	0x00000000
	.align		4
        /*0014*/ 	.word	0xfffffffd
	.align		4
        /*0018*/ 	.word	0x00000000
	.align		4
        /*001c*/ 	.word	0xfffffffc


//--------------------- .nv.constant4             --------------------------
	.section	.nv.constant4,"a",@progbits
	.align	8
	.align		8
.nv.constant4:
        /*0000*/ 	.dword	_ZN30_INTERNAL_42d317cb_4_k_cu_main4cuda3std3__432_GLOBAL__N__42d317cb_4_k_cu_main6ignoreE
	.align		8
        /*0008*/ 	.dword	_ZN30_INTERNAL_42d317cb_4_k_cu_main4cuda3std3__45__cpo5beginE
	.align		8
        /*0010*/ 	.dword	_ZN30_INTERNAL_42d317cb_4_k_cu_main4cuda3std3__45__cpo3endE
	.align		8
        /*0018*/ 	.dword	_ZN30_INTERNAL_42d317cb_4_k_cu_main4cuda3std3__45__cpo6cbeginE
	.align		8
        /*0020*/ 	.dword	_ZN30_INTERNAL_42d317cb_4_k_cu_main4cuda3std3__45__cpo4cendE
	.align		8
        /*0028*/ 	.dword	_ZN30_INTERNAL_42d317cb_4_k_cu_main4cuda3std3__45__cpo6rbeginE
	.align		8
        /*0030*/ 	.dword	_ZN30_INTERNAL_42d317cb_4_k_cu_main4cuda3std3__45__cpo4rendE
	.align		8
        /*0038*/ 	.dword	_ZN30_INTERNAL_42d317cb_4_k_cu_main4cuda3std3__45__cpo7crbeginE
	.align		8
        /*0040*/ 	.dword	_ZN30_INTERNAL_42d317cb_4_k_cu_main4cuda3std3__45__cpo5crendE
	.align		8
        /*0048*/ 	.dword	_ZN30_INTERNAL_42d317cb_4_k_cu_main4cuda3std3__419piecewise_constructE
	.align		8
        /*0050*/ 	.dword	_ZN30_INTERNAL_42d317cb_4_k_cu_main4cuda3std3__48in_placeE
	.align		8
        /*0058*/ 	.dword	_ZN30_INTERNAL_42d317cb_4_k_cu_main4cuda3std3__420unreachable_sentinelE
	.align		8
        /*0060*/ 	.dword	_ZN30_INTERNAL_42d317cb_4_k_cu_main4cuda3std3__47nulloptE
	.align		8
        /*0068*/ 	.dword	_ZN30_INTERNAL_42d317cb_4_k_cu_main4cuda3std3__48unexpectE
	.align		8
        /*0070*/ 	.dword	_ZN30_INTERNAL_42d317cb_4_k_cu_main4cuda3std6ranges3__45__cpo4swapE
	.align		8
        /*0078*/ 	.dword	_ZN30_INTERNAL_42d317cb_4_k_cu_main4cuda3std6ranges3__45__cpo9iter_moveE
	.align		8
        /*0080*/ 	.dword	_ZN30_INTERNAL_42d317cb_4_k_cu_main4cuda3std6ranges3__45__cpo7advanceE
	.align		8
        /*0088*/ 	.dword	_ZN30_INTERNAL_42d317cb_4_k_cu_main4cuda3std6ranges3__45__cpo5beginE
	.align		8
        /*0090*/ 	.dword	_ZN30_INTERNAL_42d317cb_4_k_cu_main4cuda3std6ranges3__45__cpo3endE
	.align		8
        /*0098*/ 	.dword	_ZN30_INTERNAL_42d317cb_4_k_cu_main4cuda3std6ranges3__45__cpo6cbeginE
	.align		8
        /*00a0*/ 	.dword	_ZN30_INTERNAL_42d317cb_4_k_cu_main4cuda3std6ranges3__45__cpo4cendE
	.align		8
        /*00a8*/ 	.dword	_ZN30_INTERNAL_42d317cb_4_k_cu_main4cuda3std6ranges3__45__cpo9iter_swapE
	.align		8
        /*00b0*/ 	.dword	_ZN30_INTERNAL_42d317cb_4_k_cu_main4cuda3std6ranges3__45__cpo4nextE
	.align		8
        /*00b8*/ 	.dword	_ZN30_INTERNAL_42d317cb_4_k_cu_main4cuda3std6ranges3__45__cpo4prevE
	.align		8
        /*00c0*/ 	.dword	_ZN30_INTERNAL_42d317cb_4_k_cu_main4cuda3std6ranges3__45__cpo4dataE
	.align		8
        /*00c8*/ 	.dword	_ZN30_INTERNAL_42d317cb_4_k_cu_main4cuda3std6ranges3__45__cpo5cdataE
	.align		8
        /*00d0*/ 	.dword	_ZN30_INTERNAL_42d317cb_4_k_cu_main4cuda3std6ranges3__45__cpo4sizeE
	.align		8
        /*00d8*/ 	.dword	_ZN30_INTERNAL_42d317cb_4_k_cu_main4cuda3std6ranges3__45__cpo5ssizeE
	.align		8
        /*00e0*/ 	.dword	_ZN30_INTERNAL_42d317cb_4_k_cu_main4cuda3std6ranges3__45__cpo8distanceE
	.align		8
        /*00e8*/ 	.dword	_ZN30_INTERNAL_42d317cb_4_k_cu_main6thrust24THRUST_300001_SM_1000_NS8cuda_cub3parE
	.align		8
        /*00f0*/ 	.dword	_ZN30_INTERNAL_42d317cb_4_k_cu_main6thrust24THRUST_300001_SM_1000_NS8cuda_cub10par_nosyncE
	.align		8
        /*00f8*/ 	.dword	_ZN30_INTERNAL_42d317cb_4_k_cu_main6thrust24THRUST_300001_SM_1000_NS6system6detail10sequential3seqE
	.align		8
        /*0100*/ 	.dword	_ZN30_INTERNAL_42d317cb_4_k_cu_main6thrust24THRUST_300001_SM_1000_NS6system3cpp3parE
	.align		8
        /*0108*/ 	.dword	_ZN30_INTERNAL_42d317cb_4_k_cu_main6thrust24THRUST_300001_SM_1000_NS12placeholders2_1E
	.align		8
        /*0110*/ 	.dword	_ZN30_INTERNAL_42d317cb_4_k_cu_main6thrust24THRUST_300001_SM_1000_NS12placeholders2_2E
	.align		8
        /*0118*/ 	.dword	_ZN30_INTERNAL_42d317cb_4_k_cu_main6thrust24THRUST_300001_SM_1000_NS12placeholders2_3E
	.align		8
        /*0120*/ 	.dword	_ZN30_INTERNAL_42d317cb_4_k_cu_main6thrust24THRUST_300001_SM_1000_NS12placeholders2_4E
	.align		8
        /*0128*/ 	.dword	_ZN30_INTERNAL_42d317cb_4_k_cu_main6thrust24THRUST_300001_SM_1000_NS12placeholders2_5E
	.align		8
        /*0130*/ 	.dword	_ZN30_INTERNAL_42d317cb_4_k_cu_main6thrust24THRUST_300001_SM_1000_NS12placeholders2_6E
	.align		8
        /*0138*/ 	.dword	_ZN30_INTERNAL_42d317cb_4_k_cu_main6thrust24THRUST_300001_SM_1000_NS12placeholders2_7E
	.align		8
        /*0140*/ 	.dword	_ZN30_INTERNAL_42d317cb_4_k_cu_main6thrust24THRUST_300001_SM_1000_NS12placeholders2_8E
	.align		8
        /*0148*/ 	.dword	_ZN30_INTERNAL_42d317cb_4_k_cu_main6thrust24THRUST_300001_SM_1000_NS12placeholders2_9E
	.align		8
        /*0150*/ 	.dword	_ZN30_INTERNAL_42d317cb_4_k_cu_main6thrust24THRUST_300001_SM_1000_NS12placeholders3_10E
	.align		8
        /*0158*/ 	.dword	_ZN30_INTERNAL_42d317cb_4_k_cu_main6thrust24THRUST_300001_SM_1000_NS3seqE
	.align		8
        /*0160*/ 	.dword	_ZN30_INTERNAL_42d317cb_4_k_cu_main6thrust24THRUST_300001_SM_1000_NS6deviceE


//--------------------- .text._ZN3cub18CUB_300001_SM_10006detail11EmptyKernelIvEEvv --------------------------
	.section	.text._ZN3cub18CUB_300001_SM_10006detail11EmptyKernelIvEEvv,"ax",@progbits
	.align	128
        .global         _ZN3cub18CUB_300001_SM_10006detail11EmptyKernelIvEEvv
        .type           _ZN3cub18CUB_300001_SM_10006detail11EmptyKernelIvEEvv,@function
        .size           _ZN3cub18CUB_300001_SM_10006detail11EmptyKernelIvEEvv,(.L_x_2 - _ZN3cub18CUB_300001_SM_10006detail11EmptyKernelIvEEvv)
        .other          _ZN3cub18CUB_300001_SM_10006detail11EmptyKernelIvEEvv,@"STO_CUDA_ENTRY STV_DEFAULT"
_ZN3cub18CUB_300001_SM_10006detail11EmptyKernelIvEEvv:
.text._ZN3cub18CUB_300001_SM_10006detail11EmptyKernelIvEEvv:
[----:B------:R-:W-:Y:S01]  /*0000*/  LDC R1, c[0x0][0x37c] ;  /* 0x0000df00ff017b82 */ /* 0x000fe20000000800 */
[----:B------:R-:W-:Y:S05]  /*0010*/  EXIT ;  /* 0x000000000000794d */ /* 0x000fea0003800000 */
.L_x_0:
[----:B------:R-:W-:-:S00]  /*0020*/  BRA `(.L_x_0) ;  /* 0xfffffffc00fc7947 */ /* 0x000fc0000383ffff */
[----:B------:R-:W-:-:S00]  /*0030*/  NOP ;  /* 0x0000000000007918 */ /* 0x000fc00000000000 */
        /* <DEDUP_REMOVED lines=12> */
.L_x_2:


//--------------------- .text._Z10write_readImimEvP6BucketIT_T0_T1_EiiS2_ --------------------------
	.section	.text._Z10write_readImimEvP6BucketIT_T0_T1_EiiS2_,"ax",@progbits
	.align	128
        .global         _Z10write_readImimEvP6BucketIT_T0_T1_EiiS2_
        .type           _Z10write_readImimEvP6BucketIT_T0_T1_EiiS2_,@function
        .size           _Z10write_readImimEvP6BucketIT_T0_T1_EiiS2_,(.L_x_3 - _Z10write_readImimEvP6BucketIT_T0_T1_EiiS2_)
        .other          _Z10write_readImimEvP6BucketIT_T0_T1_EiiS2_,@"STO_CUDA_ENTRY STV_DEFAULT"
_Z10write_readImimEvP6BucketIT_T0_T1_EiiS2_:
.text._Z10write_readImimEvP6BucketIT_T0_T1_EiiS2_:
[----:B------:R-:W-:Y:S08]  /*0000*/  LDC R1, c[0x0][0x37c] ;  /* 0x0000df00ff017b82 */ /* 0x000ff00000000800 */
[----:B------:R-:W0:Y:S01]  /*0010*/  LDC.64 R2, c[0x0][0x380] ;  /* 0x0000e000ff027b82 */ /* 0x000e220000000a00 */
[----:B------:R-:W1:Y:S07]  /*0020*/  LDCU.64 UR4, c[0x0][0x358] ;  /* 0x00006b00ff0477ac */ /* 0x000e6e0008000a00 */
[----:B------:R-:W0:Y:S08]  /*0030*/  LDC.64 R4, c[0x0][0x388] ;  /* 0x0000e200ff047b82 */ /* 0x000e300000000a00 */
[----:B------:R-:W2:Y:S01]  /*0040*/  LDC R7, c[0x0][0x390] ;  /* 0x0000e400ff077b82 */ /* 0x000ea20000000800 */
[----:B0-----:R-:W-:-:S06]  /*0050*/  IMAD.WIDE R2, R4, 0x38, R2 ;  /* 0x0000003804027825 */ /* 0x001fcc00078e0202 */
[----:B-1----:R-:W3:Y:S02]  /*0060*/  LDG.E.64 R2, desc[UR4][R2.64+0x18] ;  /* 0x0000180402027981 */ /* 0x002ee4000c1e1b00 */
[----:B---3--:R-:W-:-:S05]  /*0070*/  IMAD.WIDE R4, R5, 0x40, R2 ;  /* 0x0000004005047825 */ /* 0x008fca00078e0202 */
[----:B--2---:R-:W-:Y:S01]  /*0080*/  STG.E desc[UR4][R4.64], R7 ;  /* 0x0000000704007986 */ /* 0x004fe2000c101904 */
[----:B------:R-:W-:Y:S05]  /*0090*/  EXIT ;  /* 0x000000000000794d */ /* 0x000fea0003800000 */
.L_x_1:
        /* <DEDUP_REMOVED lines=14> */
.L_x_3:


//--------------------- .nv.shared.reserved.0     --------------------------
	.section	.nv.shared.reserved.0,"aw",@nobits
	.weak		__nv_reservedSMEM_offset_0_alias
	.size		__nv_reservedSMEM_offset_0_alias, 0, 64
	.other		__nv_reservedSMEM_offset_0_alias,@"STO_CUDA_RESERVED_SHARED STV_DEFAULT"
__nv_reservedSMEM_offset_0_alias:
	.zero		0
	.zero		64


//--------------------- .nv.global                --------------------------
	.section	.nv.global,"aw",@nobits
.nv.global:
	.type		_ZN30_INTERNAL_42d317cb_4_k_cu_main6thrust24THRUST_300001_SM_1000_NS12placeholders2_8E,@object
	.size		_ZN30_INTERNAL_42d317cb_4_k_cu_main6thrust24THRUST_300001_SM_1000_NS12placeholders2_8E,(_ZN30_INTERNAL_42d317cb_4_k_cu_main4cuda3std3__45__cpo5crendE - _ZN30_INTERNAL_42d317cb_4_k_cu_main6thrust24THRUST_300001_SM_1000_NS12placeholders2_8E)
_ZN30_INTERNAL_42d317cb_4_k_cu_main6thrust24THRUST_300001_SM_1000_NS12placeholders2_8E:
	.zero		1
	.type		_ZN30_INTERNAL_42d317cb_4_k_cu_main4cuda3std3__45__cpo5crendE,@object
	.size		_ZN30_INTERNAL_42d317cb_4_k_cu_main4cuda3std3__45__cpo5crendE,(_ZN30_INTERNAL_42d317cb_4_k_cu_main4cuda3std6ranges3__45__cpo4dataE - _ZN30_INTERNAL_42d317cb_4_k_cu_main4cuda3std3__45__cpo5crendE)
_ZN30_INTERNAL_42d317cb_4_k_cu_main4cuda3std3__45__cpo5crendE:
	.zero		1
	.type		_ZN30_INTERNAL_42d317cb_4_k_cu_main4cuda3std6ranges3__45__cpo4dataE,@object
	.size		_ZN30_INTERNAL_42d317cb_4_k_cu_main4cuda3std6ranges3__45__cpo4dataE,(_ZN30_INTERNAL_42d317cb_4_k_cu_main6thrust24THRUST_300001_SM_1000_NS6system3cpp3parE - _ZN30_INTERNAL_42d317cb_4_k_cu_main4cuda3std6ranges3__45__cpo4dataE)
_ZN30_INTERNAL_42d317cb_4_k_cu_main4cuda3std6ranges3__45__cpo4dataE:
	.zero		1
	.type		_ZN30_INTERNAL_42d317cb_4_k_cu_main6thrust24THRUST_300001_SM_1000_NS6system3cpp3parE,@object
	.size		_ZN30_INTERNAL_42d317cb_4_k_cu_main6thrust24THRUST_300001_SM_1000_NS6system3cpp3parE,(_ZN30_INTERNAL_42d317cb_4_k_cu_main4cuda3std3__432_GLOBAL__N__42d317cb_4_k_cu_main6ignoreE - _ZN30_INTERNAL_42d317cb_4_k_cu_main6thrust24THRUST_300001_SM_1000_NS6system3cpp3parE)
_ZN30_INTERNAL_42d317cb_4_k_cu_main6thrust24THRUST_300001_SM_1000_NS6system3cpp3parE:
	.zero		1
	.type		_ZN30_INTERNAL_42d317cb_4_k_cu_main4cuda3std3__432_GLOBAL__N__42d317cb_4_k_cu_main6ignoreE,@object
	.size		_ZN30_INTERNAL_42d317cb_4_k_cu_main4cuda3std3__432_GLOBAL__N__42d317cb_4_k_cu_main6ignoreE,(_ZN30_INTERNAL_42d317cb_4_k_cu_main4cuda3std6ranges3__45__cpo7advanceE - _ZN30_INTERNAL_42d317cb_4_k_cu_main4cuda3std3__432_GLOBAL__N__42d317cb_4_k_cu_main6ignoreE)
_ZN30_INTERNAL_42d317cb_4_k_cu_main4cuda3std3__432_GLOBAL__N__42d317cb_4_k_cu_main6ignoreE:
	.zero		1
	.type		_ZN30_INTERNAL_42d317cb_4_k_cu_main4cuda3std6ranges3__45__cpo7advanceE,@object
	.size		_ZN30_INTERNAL_42d317cb_4_k_cu_main4cuda3std6ranges3__45__cpo7advanceE,(_ZN30_INTERNAL_42d317cb_4_k_cu_main6thrust24THRUST_300001_SM_1000_NS6deviceE - _ZN30_INTERNAL_42d317cb_4_k_cu_main4cuda3std6ranges3__45__cpo7advanceE)
_ZN30_INTERNAL_42d317cb_4_k_cu_main4cuda3std6ranges3__45__cpo7advanceE:
	.zero		1
	.type		_ZN30_INTERNAL_42d317cb_4_k_cu_main6thrust24THRUST_300001_SM_1000_NS6deviceE,@object
	.size		_ZN30_INTERNAL_42d317cb_4_k_cu_main6thrust24THRUST_300001_SM_1000_NS6deviceE,(_ZN30_INTERNAL_42d317cb_4_k_cu_main4cuda3std3__47nulloptE - _ZN30_INTERNAL_42d317cb_4_k_cu_main6thrust24THRUST_300001_SM_1000_NS6deviceE)
_ZN30_INTERNAL_42d317cb_4_k_cu_main6thrust24THRUST_300001_SM_1000_NS6deviceE:
	.zero		1
	.type		_ZN30_INTERNAL_42d317cb_4_k_cu_main4cuda3std3__47nulloptE,@object
	.size		_ZN30_INTERNAL_42d317cb_4_k_cu_main4cuda3std3__47nulloptE,(_ZN30_INTERNAL_42d317cb_4_k_cu_main4cuda3std6ranges3__45__cpo8distanceE - _ZN30_INTERNAL_42d317cb_4_k_cu_main4cuda3std3__47nulloptE)
_ZN30_INTERNAL_42d317cb_4_k_cu_main4cuda3std3__47nulloptE:
	.zero		1
	.type		_ZN30_INTERNAL_42d317cb_4_k_cu_main4cuda3std6ranges3__45__cpo8distanceE,@object
	.size		_ZN30_INTERNAL_42d317cb_4_k_cu_main4cuda3std6ranges3__45__cpo8distanceE,(_ZN30_INTERNAL_42d317cb_4_k_cu_main6thrust24THRUST_300001_SM_1000_NS12placeholders2_4E - _ZN30_INTERNAL_42d317cb_4_k_cu_main4cuda3std6ranges3__45__cpo8distanceE)
_ZN30_INTERNAL_42d317cb_4_k_cu_main4cuda3std6ranges3__45__cpo8distanceE:
	.zero		1
	.type		_ZN30_INTERNAL_42d317cb_4_k_cu_main6thrust24THRUST_300001_SM_1000_NS12placeholders2_4E,@object
	.size		_ZN30_INTERNAL_42d317cb_4_k_cu_main6thrust24THRUST_300001_SM_1000_NS12placeholders2_4E,(_ZN30_INTERNAL_42d317cb_4_k_cu_main4cuda3std3__45__cpo4cendE - _ZN30_INTERNAL_42d317cb_4_k_cu_main6thrust24THRUST_300001_SM_1000_NS12placeholders2_4E)
_ZN30_INTERNAL_42d317cb_4_k_cu_main6thrust24THRUST_300001_SM_1000_NS12placeholders2_4E:
	.zero		1
	.type		_ZN30_INTERNAL_42d317cb_4_k_cu_main4cuda3std3__45__cpo4cendE,@object
	.size		_ZN30_INTERNAL_42d317cb_4_k_cu_main4cuda3std3__45__cpo4cendE,(_ZN30_INTERNAL_42d317cb_4_k_cu_main4cuda3std6ranges3__45__cpo4cendE - _ZN30_INTERNAL_42d317cb_4_k_cu_main4cuda3std3__45__cpo4cendE)
_ZN30_INTERNAL_42d317cb_4_k_cu_main4cuda3std3__45__cpo4cendE:
	.zero		1
	.type		_ZN30_INTERNAL_42d317cb_4_k_cu_main4cuda3std6ranges3__45__cpo4cendE,@object
	.size		_ZN30_INTERNAL_42d317cb_4_k_cu_main4cuda3std6ranges3__45__cpo4cendE,(_ZN30_INTERNAL_42d317cb_4_k_cu_main6thrust24THRUST_300001_SM_1000_NS12placeholders3_10E - _ZN30_INTERNAL_42d317cb_4_k_cu_main4cuda3std6ranges3__45__cpo4cendE)
_ZN30_INTERNAL_42d317cb_4_k_cu_main4cuda3std6ranges3__45__cpo4cendE:
	.zero		1
	.type		_ZN30_INTERNAL_42d317cb_4_k_cu_main6thrust24THRUST_300001_SM_1000_NS12placeholders3_10E,@object
	.size		_ZN30_INTERNAL_42d317cb_4_k_cu_main6thrust24THRUST_300001_SM_1000_NS12placeholders3_10E,(_ZN30_INTERNAL_42d317cb_4_k_cu_main4cuda3std3__48in_placeE - _ZN30_INTERNAL_42d317cb_4_k_cu_main6thrust24THRUST_300001_SM_1000_NS12placeholders3_10E)
_ZN30_INTERNAL_42d317cb_4_k_cu_main6thrust24THRUST_300001_SM_1000_NS12placeholders3_10E:
	.zero		1
	.type		_ZN30_INTERNAL_42d317cb_4_k_cu_main4cuda3std3__48in_placeE,@object
	.size		_ZN30_INTERNAL_42d317cb_4_k_cu_main4cuda3std3__48in_placeE,(_ZN30_INTERNAL_42d317cb_4_k_cu_main4cuda3std6ranges3__45__cpo4sizeE - _ZN30_INTERNAL_42d317cb_4_k_cu_main4cuda3std3__48in_placeE)
_ZN30_INTERNAL_42d317cb_4_k_cu_main4cuda3std3__48in_placeE:
	.zero		1
	.type		_ZN30_INTERNAL_42d317cb_4_k_cu_main4cuda3std6ranges3__45__cpo4sizeE,@object
	.size		_ZN30_INTERNAL_42d317cb_4_k_cu_main4cuda3std6ranges3__45__cpo4sizeE,(_ZN30_INTERNAL_42d317cb_4_k_cu_main6thrust24THRUST_300001_SM_1000_NS12placeholders2_2E - _ZN30_INTERNAL_42d317cb_4_k_cu_main4cuda3std6ranges3__45__cpo4sizeE)
_ZN30_INTERNAL_42d317cb_4_k_cu_main4cuda3std6ranges3__45__cpo4sizeE:
	.zero		1
	.type		_ZN30_INTERNAL_42d317cb_4_k_cu_main6thrust24THRUST_300001_SM_1000_NS12placeholders2_2E,@object
	.size		_ZN30_INTERNAL_42d317cb_4_k_cu_main6thrust24THRUST_300001_SM_1000_NS12placeholders2_2E,(_ZN30_INTERNAL_42d317cb_4_k_cu_main4cuda3std3__45__cpo3endE - _ZN30_INTERNAL_42d317cb_4_k_cu_main6thrust24THRUST_300001_SM_1000_NS12placeholders2_2E)
_ZN30_INTERNAL_42d317cb_4_k_cu_main6thrust24THRUST_300001_SM_1000_NS12placeholders2_2E:
	.zero		1
	.type		_ZN30_INTERNAL_42d317cb_4_k_cu_main4cuda3std3__45__cpo3endE,@object
	.size		_ZN30_INTERNAL_42d317cb_4_k_cu_main4cuda3std3__45__cpo3endE,(_ZN30_INTERNAL_42d317cb_4_k_cu_main4cuda3std6ranges3__45__cpo3endE - _ZN30_INTERNAL_42d317cb_4_k_cu_main4cuda3std3__45__cpo3endE)
_ZN30_INTERNAL_42d317cb_4_k_cu_main4cuda3std3__45__cpo3endE:
	.zero		1
	.type		_ZN30_INTERNAL_42d317cb_4_k_cu_main4cuda3std6ranges3__45__cpo3endE,@object
	.size		_ZN30_INTERNAL_42d317cb_4_k_cu_main4cuda3std6ranges3__45__cpo3endE,(_ZN30_INTERNAL_42d317cb_4_k_cu_main6thrust24THRUST_300001_SM_1000_NS12placeholders2_6E - _ZN30_INTERNAL_42d317cb_4_k_cu_main4cuda3std6ranges3__45__cpo3endE)
_ZN30_INTERNAL_42d317cb_4_k_cu_main4cuda3std6ranges3__45__cpo3endE:
	.zero		1
	.type		_ZN30_INTERNAL_42d317cb_4_k_cu_main6thrust24THRUST_300001_SM_1000_NS12placeholders2_6E,@object
	.size		_ZN30_INTERNAL_42d317cb_4_k_cu_main6thrust24THRUST_300001_SM_1000_NS12placeholders2_6E,(_ZN30_INTERNAL_42d317cb_4_k_cu_main4cuda3std3__45__cpo4rendE - _ZN30_INTERNAL_42d317cb_4_k_cu_main6thrust24THRUST_300001_SM_1000_NS12placeholders2_6E)
_ZN30_INTERNAL_42d317cb_4_k_cu_main6thrust24THRUST_300001_SM_1000_NS12placeholders2_6E:
	.zero		1
	.type		_ZN30_INTERNAL_42d317cb_4_k_cu_main4cuda3std3__45__cpo4rendE,@object
	.size		_ZN30_INTERNAL_42d317cb_4_k_cu_main4cuda3std3__45__cpo4rendE,(_ZN30_INTERNAL_42d317cb_4_k_cu_main4cuda3std6ranges3__45__cpo4nextE - _ZN30_INTERNAL_42d317cb_4_k_cu_main4cuda3std3__45__cpo4rendE)
_ZN30_INTERNAL_42d317cb_4_k_cu_main4cuda3std3__45__cpo4rendE:
	.zero		1
	.type		_ZN30_INTERNAL_42d317cb_4_k_cu_main4cuda3std6ranges3__45__cpo4nextE,@object
	.size		_ZN30_INTERNAL_42d317cb_4_k_cu_main4cuda3std6ranges3__45__cpo4nextE,(_ZN30_INTERNAL_42d317cb_4_k_cu_main4cuda3std6ranges3__45__cpo4swapE - _ZN30_INTERNAL_42d317cb_4_k_cu_main4cuda3std6ranges3__45__cpo4nextE)
_ZN30_INTERNAL_42d317cb_4_k_cu_main4cuda3std6ranges3__45__cpo4nextE:
	.zero		1
	.type		_ZN30_INTERNAL_42d317cb_4_k_cu_main4cuda3std6ranges3__45__cpo4swapE,@object
	.size		_ZN30_INTERNAL_42d317cb_4_k_cu_main4cuda3std6ranges3__45__cpo4swapE,(_ZN30_INTERNAL_42d317cb_4_k_cu_main6thrust24THRUST_300001_SM_1000_NS8cuda_cub10par_nosyncE - _ZN30_INTERNAL_42d317cb_4_k_cu_main4cuda3std6ranges3__45__cpo4swapE)
_ZN30_INTERNAL_42d317cb_4_k_cu_main4cuda3std6ranges3__45__cpo4swapE:
	.zero		1
	.type		_ZN30_INTERNAL_42d317cb_4_k_cu_main6thrust24THRUST_300001_SM_1000_NS8cuda_cub10par_nosyncE,@object
	.size		_ZN30_INTERNAL_42d317cb_4_k_cu_main6thrust24THRUST_300001_SM_1000_NS8cuda_cub10par_nosyncE,(_ZN30_INTERNAL_42d317cb_4_k_cu_main6thrust24THRUST_300001_SM_1000_NS3seqE - _ZN30_INTERNAL_42d317cb_4_k_cu_main6thrust24THRUST_300001_SM_1000_NS8cuda_cub10par_nosyncE)
_ZN30_INTERNAL_42d317cb_4_k_cu_main6thrust24THRUST_300001_SM_1000_NS8cuda_cub10par_nosyncE:
	.zero		1
	.type		_ZN30_INTERNAL_42d317cb_4_k_cu_main6thrust24THRUST_300001_SM_1000_NS3seqE,@object
	.size		_ZN30_INTERNAL_42d317cb_4_k_cu_main6thrust24THRUST_300001_SM_1000_NS3seqE,(_ZN30_INTERNAL_42d317cb_4_k_cu_main4cuda3std3__420unreachable_sentinelE - _ZN30_INTERNAL_42d317cb_4_k_cu_main6thrust24THRUST_300001_SM_1000_NS3seqE)
_ZN30_INTERNAL_42d317cb_4_k_cu_main6thrust24THRUST_300001_SM_1000_NS3seqE:
	.zero		1
	.type		_ZN30_INTERNAL_42d317cb_4_k_cu_main4cuda3std3__420unreachable_sentinelE,@object
	.size		_ZN30_INTERNAL_42d317cb_4_k_cu_main4cuda3std3__420unreachable_sentinelE,(_ZN30_INTERNAL_42d317cb_4_k_cu_main4cuda3std6ranges3__45__cpo5ssizeE - _ZN30_INTERNAL_42d317cb_4_k_cu_main4cuda3std3__420unreachable_sentinelE)
_ZN30_INTERNAL_42d317cb_4_k_cu_main4cuda3std3__420unreachable_sentinelE:
	.zero		1
	.type		_ZN30_INTERNAL_42d317cb_4_k_cu_main4cuda3std6ranges3__45__cpo5ssizeE,@object
	.size		_ZN30_INTERNAL_42d317cb_4_k_cu_main4cuda3std6ranges3__45__cpo5ssizeE,(_ZN30_INTERNAL_42d317cb_4_k_cu_main6thrust24THRUST_300001_SM_1000_NS12placeholders2_3E - _ZN30_INTERNAL_42d317cb_4_k_cu_main4cuda3std6ranges3__45__cpo5ssizeE)
_ZN30_INTERNAL_42d317cb_4_k_cu_main4cuda3std6ranges3__45__cpo5ssizeE:
	.zero		1
	.type		_ZN30_INTERNAL_42d317cb_4_k_cu_main6thrust24THRUST_300001_SM_1000_NS12placeholders2_3E,@object
	.size		_ZN30_INTERNAL_42d317cb_4_k_cu_main6thrust24THRUST_300001_SM_1000_NS12placeholders2_3E,(_ZN30_INTERNAL_42d317cb_4_k_cu_main4cuda3std3__45__cpo6cbeginE - _ZN30_INTERNAL_42d317cb_4_k_cu_main6thrust24THRUST_300001_SM_1000_NS12placeholders2_3E)
_ZN30_INTERNAL_42d317cb_4_k_cu_main6thrust24THRUST_300001_SM_1000_NS12placeholders2_3E:
	.zero		1
	.type		_ZN30_INTERNAL_42d317cb_4_k_cu_main4cuda3std3__45__cpo6cbeginE,@object
	.size		_ZN30_INTERNAL_42d317cb_4_k_cu_main4cuda3std3__45__cpo6cbeginE,(_ZN30_INTERNAL_42d317cb_4_k_cu_main4cuda3std6ranges3__45__cpo6cbeginE - _ZN30_INTERNAL_42d317cb_4_k_cu_main4cuda3std3__45__cpo6cbeginE)
_ZN30_INTERNAL_42d317cb_4_k_cu_main4cuda3std3__45__cpo6cbeginE:
	.zero		1
	.type		_ZN30_INTERNAL_42d317cb_4_k_cu_main4cuda3std6ranges3__45__cpo6cbeginE,@object
	.size		_ZN30_INTERNAL_42d317cb_4_k_cu_main4cuda3std6ranges3__45__cpo6cbeginE,(_ZN30_INTERNAL_42d317cb_4_k_cu_main6thrust24THRUST_300001_SM_1000_NS12placeholders2_7E - _ZN30_INTERNAL_42d317cb_4_k_cu_main4cuda3std6ranges3__45__cpo6cbeginE)
_ZN30_INTERNAL_42d317cb_4_k_cu_main4cuda3std6ranges3__45__cpo6cbeginE:
	.zero		1
	.type		_ZN30_INTERNAL_42d317cb_4_k_cu_main6thrust24THRUST_300001_SM_1000_NS12placeholders2_7E,@object
	.size		_ZN30_INTERNAL_42d317cb_4_k_cu_main6thrust24THRUST_300001_SM_1000_NS12placeholders2_7E,(_ZN30_INTERNAL_42d317cb_4_k_cu_main4cuda3std3__45__cpo7crbeginE - _ZN30_INTERNAL_42d317cb_4_k_cu_main6thrust24THRUST_300001_SM_1000_NS12placeholders2_7E)
_ZN30_INTERNAL_42d317cb_4_k_cu_main6thrust24THRUST_300001_SM_1000_NS12placeholders2_7E:
	.zero		1
	.type		_ZN30_INTERNAL_42d317cb_4_k_cu_main4cuda3std3__45__cpo7crbeginE,@object
	.size		_ZN30_INTERNAL_42d317cb_4_k_cu_main4cuda3std3__45__cpo7crbeginE,(_ZN30_INTERNAL_42d317cb_4_k_cu_main4cuda3std6ranges3__45__cpo4prevE - _ZN30_INTERNAL_42d317cb_4_k_cu_main4cuda3std3__45__cpo7crbeginE)
_ZN30_INTERNAL_42d317cb_4_k_cu_main4cuda3std3__45__cpo7crbeginE:
	.zero		1
	.type		_ZN30_INTERNAL_42d317cb_4_k_cu_main4cuda3std6ranges3__45__cpo4prevE,@object
	.size		_ZN30_INTERNAL_42d317cb_4_k_cu_main4cuda3std6ranges3__45__cpo4prevE,(_ZN30_INTERNAL_42d317cb_4_k_cu_main4cuda3std6ranges3__45__cpo9iter_moveE - _ZN30_INTERNAL_42d317cb_4_k_cu_main4cuda3std6ranges3__45__cpo4prevE)
_ZN30_INTERNAL_42d317cb_4_k_cu_main4cuda3std6ranges3__45__cpo4prevE:
	.zero		1
	.type		_ZN30_INTERNAL_42d317cb_4_k_cu_main4cuda3std6ranges3__45__cpo9iter_moveE,@object
	.size		_ZN30_INTERNAL_42d317cb_4_k_cu_main4cuda3std6ranges3__45__cpo9iter_moveE,(_ZN30_INTERNAL_42d317cb_4_k_cu_main6thrust24THRUST_300001_SM_1000_NS6system6detail10sequential3seqE - _ZN30_INTERNAL_42d317cb_4_k_cu_main4cuda3std6ranges3__45__cpo9iter_moveE)
_ZN30_INTERNAL_42d317cb_4_k_cu_main4cuda3std6ranges3__45__cpo9iter_moveE:
	.zero		1
	.type		_ZN30_INTERNAL_42d317cb_4_k_cu_main6thrust24THRUST_300001_SM_1000_NS6system6detail10sequential3seqE,@object
	.size		_ZN30_INTERNAL_42d317cb_4_k_cu_main6thrust24THRUST_300001_SM_1000_NS6system6detail10sequential3seqE,(_ZN30_INTERNAL_42d317cb_4_k_cu_main6thrust24THRUST_300001_SM_1000_NS12placeholders2_9E - _ZN30_INTERNAL_42d317cb_4_k_cu_main6thrust24THRUST_300001_SM_1000_NS6system6detail10sequential3seqE)
_ZN30_INTERNAL_42d317cb_4_k_cu_main6thrust24THRUST_300001_SM_1000_NS6system6detail10sequential3seqE:
	.zero		1
	.type		_ZN30_INTERNAL_42d317cb_4_k_cu_main6thrust24THRUST_300001_SM_1000_NS12placeholders2_9E,@object
	.size		_ZN30_INTERNAL_42d317cb_4_k_cu_main6thrust24THRUST_300001_SM_1000_NS12placeholders2_9E,(_ZN30_INTERNAL_42d317cb_4_k_cu_main4cuda3std3__419piecewise_constructE - _ZN30_INTERNAL_42d317cb_4_k_cu_main6thrust24THRUST_300001_SM_1000_NS12placeholders2_9E)
_ZN30_INTERNAL_42d317cb_4_k_cu_main6thrust24THRUST_300001_SM_1000_NS12placeholders2_9E:
	.zero		1
	.type		_ZN30_INTERNAL_42d317cb_4_k_cu_main4cuda3std3__419piecewise_constructE,@object
	.size		_ZN30_INTERNAL_42d317cb_4_k_cu_main4cuda3std3__419piecewise_constructE,(_ZN30_INTERNAL_42d317cb_4_k_cu_main4cuda3std6ranges3__45__cpo5cdataE - _ZN30_INTERNAL_42d317cb_4_k_cu_main4cuda3std3__419piecewise_constructE)
_ZN30_INTERNAL_42d317cb_4_k_cu_main4cuda3std3__419piecewise_constructE:
	.zero		1
	.type		_ZN30_INTERNAL_42d317cb_4_k_cu_main4cuda3std6ranges3__45__cpo5cdataE,@object
	.size		_ZN30_INTERNAL_42d317cb_4_k_cu_main4cuda3std6ranges3__45__cpo5cdataE,(_ZN30_INTERNAL_42d317cb_4_k_cu_main6thrust24THRUST_300001_SM_1000_NS12placeholders2_1E - _ZN30_INTERNAL_42d317cb_4_k_cu_main4cuda3std6ranges3__45__cpo5cdataE)
_ZN30_INTERNAL_42d317cb_4_k_cu_main4cuda3std6ranges3__45__cpo5cdataE:
	.zero		1
	.type		_ZN30_INTERNAL_42d317cb_4_k_cu_main6thrust24THRUST_300001_SM_1000_NS12placeholders2_1E,@object
	.size		_ZN30_INTERNAL_42d317cb_4_k_cu_main6thrust24THRUST_300001_SM_1000_NS12placeholders2_1E,(_ZN30_INTERNAL_42d317cb_4_k_cu_main4cuda3std3__45__cpo5beginE - _ZN30_INTERNAL_42d317cb_4_k_cu_main6thrust24THRUST_300001_SM_1000_NS12placeholders2_1E)
_ZN30_INTERNAL_42d317cb_4_k_cu_main6thrust24THRUST_300001_SM_1000_NS12placeholders2_1E:
	.zero		1
	.type		_ZN30_INTERNAL_42d317cb_4_k_cu_main4cuda3std3__45__cpo5beginE,@object
	.size		_ZN30_INTERNAL_42d317cb_4_k_cu_main4cuda3std3__45__cpo5beginE,(_ZN30_INTERNAL_42d317cb_4_k_cu_main4cuda3std6ranges3__45__cpo5beginE - _ZN30_INTERNAL_42d317cb_4_k_cu_main4cuda3std3__45__cpo5beginE)
_ZN30_INTERNAL_42d317cb_4_k_cu_main4cuda3std3__45__cpo5beginE:
	.zero		1
	.type		_ZN30_INTERNAL_42d317cb_4_k_cu_main4cuda3std6ranges3__45__cpo5beginE,@object
	.size		_ZN30_INTERNAL_42d317cb_4_k_cu_main4cuda3std6ranges3__45__cpo5beginE,(_ZN30_INTERNAL_42d317cb_4_k_cu_main6thrust24THRUST_300001_SM_1000_NS12placeholders2_5E - _ZN30_INTERNAL_42d317cb_4_k_cu_main4cuda3std6ranges3__45__cpo5beginE)
_ZN30_INTERNAL_42d317cb_4_k_cu_main4cuda3std6ranges3__45__cpo5beginE:
	.zero		1
	.type		_ZN30_INTERNAL_42d317cb_4_k_cu_main6thrust24THRUST_300001_SM_1000_NS12placeholders2_5E,@object
	.size		_ZN30_INTERNAL_42d317cb_4_k_cu_main6thrust24THRUST_300001_SM_1000_NS12placeholders2_5E,(_ZN30_INTERNAL_42d317cb_4_k_cu_main4cuda3std3__45__cpo6rbeginE - _ZN30_INTERNAL_42d317cb_4_k_cu_main6thrust24THRUST_300001_SM_1000_NS12placeholders2_5E)
_ZN30_INTERNAL_42d317cb_4_k_cu_main6thrust24THRUST_300001_SM_1000_NS12placeholders2_5E:
	.zero		1
	.type		_ZN30_INTERNAL_42d317cb_4_k_cu_main4cuda3std3__45__cpo6rbeginE,@object
	.size		_ZN30_INTERNAL_42d317cb_4_k_cu_main4cuda3std3__45__cpo6rbeginE,(_ZN30_INTERNAL_42d317cb_4_k_cu_main4cuda3std6ranges3__45__cpo9iter_swapE - _ZN30_INTERNAL_42d317cb_4_k_cu_main4cuda3std3__45__cpo6rbeginE)
_ZN30_INTERNAL_42d317cb_4_k_cu_main4cuda3std3__45__cpo6rbeginE:
	.zero		1
	.type		_ZN30_INTERNAL_42d317cb_4_k_cu_main4cuda3std6ranges3__45__cpo9iter_swapE,@object
	.size		_ZN30_INTERNAL_42d317cb_4_k_cu_main4cuda3std6ranges3__45__cpo9iter_swapE,(_ZN30_INTERNAL_42d317cb_4_k_cu_main4cuda3std3__48unexpectE - _ZN30_INTERNAL_42d317cb_4_k_cu_main4cuda3std6ranges3__45__cpo9iter_swapE)
_ZN30_INTERNAL_42d317cb_4_k_cu_main4cuda3std6ranges3__45__cpo9iter_swapE:
	.zero		1
	.type		_ZN30_INTERNAL_42d317cb_4_k_cu_main4cuda3std3__48unexpectE,@object
	.size		_ZN30_INTERNAL_42d317cb_4_k_cu_main4cuda3std3__48unexpectE,(_ZN30_INTERNAL_42d317cb_4_k_cu_main6thrust24THRUST_300001_SM_1000_NS8cuda_cub3parE - _ZN30_INTERNAL_42d317cb_4_k_cu_main4cuda3std3__48unexpectE)
_ZN30_INTERNAL_42d317cb_4_k_cu_main4cuda3std3__48unexpectE:
	.zero		1
	.type		_ZN30_INTERNAL_42d317cb_4_k_cu_main6thrust24THRUST_300001_SM_1000_NS8cuda_cub3parE,@object
	.size		_ZN30_INTERNAL_42d317cb_4_k_cu_main6thrust24THRUST_300001_SM_1000_NS8cuda_cub3parE,(.L_29 - _ZN30_INTERNAL_42d317cb_4_k_cu_main6thrust24THRUST_300001_SM_1000_NS8cuda_cub3parE)
_ZN30_INTERNAL_42d317cb_4_k_cu_main6thrust24THRUST_300001_SM_1000_NS8cuda_cub3parE:
	.zero		1
.L_29:


//--------------------- .nv.constant0._ZN3cub18CUB_300001_SM_10006detail11EmptyKernelIvEEvv --------------------------
	.section	.nv.constant0._ZN3cub18CUB_300001_SM_10006detail11EmptyKernelIvEEvv,"a",@progbits
	.sectionflags	@""
	.align	4
.nv.constant0._ZN3cub18CUB_300001_SM_10006detail11EmptyKernelIvEEvv:
	.zero		896


//--------------------- .nv.constant0._Z10write_readImimEvP6BucketIT_T0_T1_EiiS2_ --------------------------
	.section	.nv.constant0._Z10write_readImimEvP6BucketIT_T0_T1_EiiS2_,"a",@progbits
	.sectionflags	@""
	.align	4
.nv.constant0._Z10write_readImimEvP6BucketIT_T0_T1_EiiS2_:
	.zero		916


//--------------------- SYMBOLS --------------------------

	.type		.nv.reservedSmem.offset0,@object
	.size		.nv.reservedSmem.offset0,0x4
